//
// Generated by NVIDIA NVVM Compiler
//
// Compiler Build ID: CL-36424714
// Cuda compilation tools, release 13.0, V13.0.88
// Based on NVVM 20.0.0
//

.version 9.0
.target sm_100
.address_size 64

	// .globl	_Z7nn_diffPdPS_S0_
.extern .func  (.param .b32 func_retval0) vprintf
(
	.param .b64 vprintf_param_0,
	.param .b64 vprintf_param_1
)
;
// _ZZ11nn_diff_addPdS_iiE5sdata has been demoted
.global .align 1 .b8 $str[30] = {105, 58, 37, 100, 32, 106, 58, 37, 100, 32, 111, 117, 116, 58, 37, 102, 32, 105, 110, 58, 37, 102, 32, 119, 116, 58, 37, 102, 10};
.global .align 1 .b8 $str$1[61] = {105, 58, 37, 100, 32, 108, 111, 99, 97, 116, 105, 111, 110, 58, 37, 100, 32, 99, 111, 108, 117, 109, 110, 95, 115, 105, 122, 101, 58, 37, 100, 32, 119, 101, 105, 103, 104, 116, 58, 37, 102, 32, 105, 110, 100, 101, 120, 58, 37, 100, 32, 105, 110, 112, 117, 116, 58, 37, 102, 10};

.visible .entry _Z7nn_diffPdPS_S0_(
	.param .u64 .ptr .align 1 _Z7nn_diffPdPS_S0__param_0,
	.param .u64 .ptr .align 1 _Z7nn_diffPdPS_S0__param_1,
	.param .u64 .ptr .align 1 _Z7nn_diffPdPS_S0__param_2
)
{
	.local .align 16 .b8 	__local_depot0[32];
	.reg .b64 	%SP;
	.reg .b64 	%SPL;
	.reg .pred 	%p<4>;
	.reg .b32 	%r<12>;
	.reg .b64 	%rd<29>;
	.reg .b64 	%fd<8>;

	mov.u64 	%SPL, __local_depot0;
	cvta.local.u64 	%SP, %SPL;
	ld.param.u64 	%rd4, [_Z7nn_diffPdPS_S0__param_0];
	ld.param.u64 	%rd5, [_Z7nn_diffPdPS_S0__param_1];
	ld.param.u64 	%rd6, [_Z7nn_diffPdPS_S0__param_2];
	cvta.to.global.u64 	%rd1, %rd6;
	cvta.to.global.u64 	%rd2, %rd5;
	cvta.to.global.u64 	%rd3, %rd4;
	mov.u32 	%r3, %ntid.x;
	mov.u32 	%r4, %ctaid.x;
	mov.u32 	%r5, %tid.x;
	mad.lo.s32 	%r1, %r3, %r4, %r5;
	mov.u32 	%r6, %ntid.y;
	mov.u32 	%r7, %ctaid.y;
	mov.u32 	%r8, %tid.y;
	mad.lo.s32 	%r9, %r6, %r7, %r8;
	setp.gt.s32 	%p1, %r1, 1;
	setp.gt.u32 	%p2, %r9, 3;
	or.pred  	%p3, %p1, %p2;
	@%p3 bra 	$L__BB0_2;
	mul.wide.s32 	%rd7, %r1, 8;
	add.s64 	%rd8, %rd3, %rd7;
	ld.global.f64 	%fd1, [%rd8];
	add.s64 	%rd9, %rd2, %rd7;
	ld.global.u64 	%rd10, [%rd9];
	mul.wide.u32 	%rd11, %r9, 8;
	add.s64 	%rd12, %rd10, %rd11;
	ld.f64 	%fd2, [%rd12];
	sub.f64 	%fd3, %fd1, %fd2;
	mul.f64 	%fd4, %fd3, %fd3;
	add.s64 	%rd13, %rd1, %rd7;
	ld.global.u64 	%rd14, [%rd13];
	add.s64 	%rd15, %rd14, %rd11;
	st.f64 	[%rd15], %fd4;
$L__BB0_2:
	add.u64 	%rd16, %SP, 0;
	add.u64 	%rd17, %SPL, 0;
	mul.wide.s32 	%rd18, %r1, 8;
	add.s64 	%rd19, %rd1, %rd18;
	ld.global.u64 	%rd20, [%rd19];
	mul.wide.u32 	%rd21, %r9, 8;
	add.s64 	%rd22, %rd20, %rd21;
	ld.f64 	%fd5, [%rd22];
	add.s64 	%rd23, %rd3, %rd18;
	ld.global.f64 	%fd6, [%rd23];
	add.s64 	%rd24, %rd2, %rd18;
	ld.global.u64 	%rd25, [%rd24];
	add.s64 	%rd26, %rd25, %rd21;
	ld.f64 	%fd7, [%rd26];
	st.local.v2.u32 	[%rd17], {%r1, %r9};
	st.local.f64 	[%rd17+8], %fd5;
	st.local.v2.f64 	[%rd17+16], {%fd6, %fd7};
	mov.u64 	%rd27, $str;
	cvta.global.u64 	%rd28, %rd27;
	{ // callseq 0, 0
	.param .b64 param0;
	st.param.b64 	[param0], %rd28;
	.param .b64 param1;
	st.param.b64 	[param1], %rd16;
	.param .b32 retval0;
	call.uni (retval0), 
	vprintf, 
	(
	param0, 
	param1
	);
	ld.param.b32 	%r10, [retval0];
	} // callseq 0
	ret;

}
	// .globl	_Z11nn_diff_addPdS_ii
.visible .entry _Z11nn_diff_addPdS_ii(
	.param .u64 .ptr .align 1 _Z11nn_diff_addPdS_ii_param_0,
	.param .u64 .ptr .align 1 _Z11nn_diff_addPdS_ii_param_1,
	.param .u32 _Z11nn_diff_addPdS_ii_param_2,
	.param .u32 _Z11nn_diff_addPdS_ii_param_3
)
{
	.reg .pred 	%p<5>;
	.reg .b32 	%r<16>;
	.reg .b64 	%rd<9>;
	.reg .b64 	%fd<6>;
	// demoted variable
	.shared .align 8 .b8 _ZZ11nn_diff_addPdS_iiE5sdata[64];
	ld.param.u64 	%rd2, [_Z11nn_diff_addPdS_ii_param_0];
	ld.param.u64 	%rd1, [_Z11nn_diff_addPdS_ii_param_1];
	cvta.to.global.u64 	%rd3, %rd2;
	mov.u32 	%r1, %tid.x;
	mov.u32 	%r2, %ctaid.x;
	mov.u32 	%r3, %ntid.x;
	mad.lo.s32 	%r7, %r2, %r3, %r1;
	mul.wide.u32 	%rd4, %r7, 8;
	add.s64 	%rd5, %rd3, %rd4;
	ld.global.f64 	%fd1, [%rd5];
	shl.b32 	%r8, %r1, 3;
	mov.u32 	%r9, _ZZ11nn_diff_addPdS_iiE5sdata;
	add.s32 	%r4, %r9, %r8;
	st.shared.f64 	[%r4], %fd1;
	bar.sync 	0;
	setp.lt.u32 	%p1, %r3, 2;
	@%p1 bra 	$L__BB1_5;
	mov.b32 	%r15, 1;
$L__BB1_2:
	shl.b32 	%r6, %r15, 1;
	add.s32 	%r11, %r6, -1;
	and.b32  	%r12, %r11, %r1;
	setp.ne.s32 	%p2, %r12, 0;
	@%p2 bra 	$L__BB1_4;
	shl.b32 	%r13, %r15, 3;
	add.s32 	%r14, %r4, %r13;
	ld.shared.f64 	%fd2, [%r14];
	ld.shared.f64 	%fd3, [%r4];
	add.f64 	%fd4, %fd2, %fd3;
	st.shared.f64 	[%r4], %fd4;
$L__BB1_4:
	bar.sync 	0;
	setp.lt.u32 	%p3, %r6, %r3;
	mov.u32 	%r15, %r6;
	@%p3 bra 	$L__BB1_2;
$L__BB1_5:
	setp.ne.s32 	%p4, %r1, 0;
	@%p4 bra 	$L__BB1_7;
	ld.shared.f64 	%fd5, [_ZZ11nn_diff_addPdS_iiE5sdata];
	cvta.to.global.u64 	%rd6, %rd1;
	mul.wide.u32 	%rd7, %r2, 8;
	add.s64 	%rd8, %rd6, %rd7;
	st.global.f64 	[%rd8], %fd5;
$L__BB1_7:
	ret;

}
	// .globl	_Z16nn_weight_updatePdS_dS_ii
.visible .entry _Z16nn_weight_updatePdS_dS_ii(
	.param .u64 .ptr .align 1 _Z16nn_weight_updatePdS_dS_ii_param_0,
	.param .u64 .ptr .align 1 _Z16nn_weight_updatePdS_dS_ii_param_1,
	.param .f64 _Z16nn_weight_updatePdS_dS_ii_param_2,
	.param .u64 .ptr .align 1 _Z16nn_weight_updatePdS_dS_ii_param_3,
	.param .u32 _Z16nn_weight_updatePdS_dS_ii_param_4,
	.param .u32 _Z16nn_weight_updatePdS_dS_ii_param_5
)
{
	.local .align 16 .b8 	__local_depot2[32];
	.reg .b64 	%SP;
	.reg .b64 	%SPL;
	.reg .pred 	%p<4>;
	.reg .b32 	%r<14>;
	.reg .b64 	%rd<15>;
	.reg .b64 	%fd<12>;

	mov.u64 	%SPL, __local_depot2;
	cvta.local.u64 	%SP, %SPL;
	ld.param.u64 	%rd1, [_Z16nn_weight_updatePdS_dS_ii_param_0];
	ld.param.u64 	%rd2, [_Z16nn_weight_updatePdS_dS_ii_param_1];
	ld.param.f64 	%fd1, [_Z16nn_weight_updatePdS_dS_ii_param_2];
	ld.param.u64 	%rd3, [_Z16nn_weight_updatePdS_dS_ii_param_3];
	ld.param.u32 	%r2, [_Z16nn_weight_updatePdS_dS_ii_param_4];
	ld.param.u32 	%r3, [_Z16nn_weight_updatePdS_dS_ii_param_5];
	mov.u32 	%r4, %ntid.x;
	mov.u32 	%r5, %ctaid.x;
	mov.u32 	%r6, %tid.x;
	mad.lo.s32 	%r1, %r4, %r5, %r6;
	setp.ge.s32 	%p1, %r1, %r3;
	@%p1 bra 	$L__BB2_2;
	add.u64 	%rd4, %SP, 0;
	add.u64 	%rd5, %SPL, 0;
	cvta.to.global.u64 	%rd6, %rd2;
	cvta.to.global.u64 	%rd7, %rd1;
	cvta.to.global.u64 	%rd8, %rd3;
	ld.global.f64 	%fd2, [%rd8];
	setp.geu.f64 	%p2, %fd2, 0d416312CFE0000000;
	selp.f64 	%fd3, 0d416312CFE0000000, %fd2, %p2;
	selp.s32 	%r7, -1, 0, %p2;
	ld.global.f64 	%fd4, [%rd8+8];
	setp.lt.f64 	%p3, %fd4, %fd3;
	selp.b32 	%r8, 1, %r7, %p3;
	mad.lo.s32 	%r9, %r8, %r2, %r1;
	mul.wide.s32 	%rd9, %r9, 8;
	add.s64 	%rd10, %rd6, %rd9;
	ld.global.f64 	%fd5, [%rd10];
	mul.wide.s32 	%rd11, %r1, 8;
	add.s64 	%rd12, %rd7, %rd11;
	ld.global.f64 	%fd6, [%rd12];
	st.local.v4.u32 	[%rd5], {%r1, %r8, %r2, %r9};
	st.local.v2.f64 	[%rd5+16], {%fd5, %fd6};
	mov.u64 	%rd13, $str$1;
	cvta.global.u64 	%rd14, %rd13;
	{ // callseq 1, 0
	.param .b64 param0;
	st.param.b64 	[param0], %rd14;
	.param .b64 param1;
	st.param.b64 	[param1], %rd4;
	.param .b32 retval0;
	call.uni (retval0), 
	vprintf, 
	(
	param0, 
	param1
	);
	ld.param.b32 	%r10, [retval0];
	} // callseq 1
	ld.global.f64 	%fd7, [%rd10];
	ld.global.f64 	%fd8, [%rd12];
	sub.f64 	%fd9, %fd8, %fd7;
	fma.rn.f64 	%fd10, %fd1, %fd9, %fd7;
	st.global.f64 	[%rd10], %fd10;
	ld.global.f64 	%fd11, [%rd12];
	st.local.v4.u32 	[%rd5], {%r1, %r8, %r2, %r9};
	st.local.v2.f64 	[%rd5+16], {%fd10, %fd11};
	{ // callseq 2, 0
	.param .b64 param0;
	st.param.b64 	[param0], %rd14;
	.param .b64 param1;
	st.param.b64 	[param1], %rd4;
	.param .b32 retval0;
	call.uni (retval0), 
	vprintf, 
	(
	param0, 
	param1
	);
	ld.param.b32 	%r12, [retval0];
	} // callseq 2
$L__BB2_2:
	ret;

}


// ===== COMPILED SASS (sm_100) =====

	.target	sm_100

	.elftype	@"ET_EXEC"


//--------------------- .note.nv.tkinfo           --------------------------
	.section	.note.nv.tkinfo,"",@"SHT_NOTE"
	.sectionflags	@"SHF_NOTE_NV_TKINFO"
	.tkinfo
        /*0018*/ 	.word	0x00000002
        /*0030*/ 	.string	""
        /*0030*/ 	.string	"ptxas"
        /*0030*/ 	.string	"Cuda compilation tools, release 13.0, V13.0.88"
        /*0030*/ 	.string	"Build cuda_13.0.r13.0/compiler.36424714_0"
        /*0030*/ 	.string	"-arch sm_100 -m 64 "



//--------------------- .note.nv.cuinfo           --------------------------
	.section	.note.nv.cuinfo,"",@"SHT_NOTE"
	.sectionflags	@"SHF_NOTE_NV_CUINFO"
        /*0018*/ 	.short	0x0002
        /*001a*/ 	.short	0x0064
        /*001c*/ 	.short	0x0082
	.zero		2


//--------------------- .nv.info                  --------------------------
	.section	.nv.info,"",@"SHT_CUDA_INFO"
	.align	4


	//----- nvinfo : EIATTR_REGCOUNT
	.align		4
        /*0000*/ 	.byte	0x04, 0x2f
        /*0002*/ 	.short	(.L_3 - .L_2)
	.align		4
.L_2:
        /*0004*/ 	.word	index@(_Z7nn_diffPdPS_S0_)
        /*0008*/ 	.word	0x00000018


	//----- nvinfo : EIATTR_FRAME_SIZE
	.align		4
.L_3:
        /*000c*/ 	.byte	0x04, 0x11
        /*000e*/ 	.short	(.L_5 - .L_4)
	.align		4
.L_4:
        /*0010*/ 	.word	index@(_Z7nn_diffPdPS_S0_)
        /*0014*/ 	.word	0x00000020


	//----- nvinfo : EIATTR_REGCOUNT
	.align		4
.L_5:
        /*0018*/ 	.byte	0x04, 0x2f
        /*001a*/ 	.short	(.L_7 - .L_6)
	.align		4
.L_6:
        /*001c*/ 	.word	index@(_Z11nn_diff_addPdS_ii)
        /*0020*/ 	.word	0x0000000d


	//----- nvinfo : EIATTR_FRAME_SIZE
	.align		4
.L_7:
        /*0024*/ 	.byte	0x04, 0x11
        /*0026*/ 	.short	(.L_9 - .L_8)
	.align		4
.L_8:
        /*0028*/ 	.word	index@(_Z11nn_diff_addPdS_ii)
        /*002c*/ 	.word	0x00000000


	//----- nvinfo : EIATTR_REGCOUNT
	.align		4
.L_9:
        /*0030*/ 	.byte	0x04, 0x2f
        /*0032*/ 	.short	(.L_11 - .L_10)
	.align		4
.L_10:
        /*0034*/ 	.word	index@(_Z16nn_weight_updatePdS_dS_ii)
        /*0038*/ 	.word	0x0000001e


	//----- nvinfo : EIATTR_FRAME_SIZE
	.align		4
.L_11:
        /*003c*/ 	.byte	0x04, 0x11
        /*003e*/ 	.short	(.L_13 - .L_12)
	.align		4
.L_12:
        /*0040*/ 	.word	index@(_Z16nn_weight_updatePdS_dS_ii)
        /*0044*/ 	.word	0x00000020


	//----- nvinfo : EIATTR_MIN_STACK_SIZE
	.align		4
.L_13:
        /*0048*/ 	.byte	0x04, 0x12
        /*004a*/ 	.short	(.L_15 - .L_14)
	.align		4
.L_14:
        /*004c*/ 	.word	index@(_Z16nn_weight_updatePdS_dS_ii)
        /*0050*/ 	.word	0x00000020


	//----- nvinfo : EIATTR_MIN_STACK_SIZE
	.align		4
.L_15:
        /*0054*/ 	.byte	0x04, 0x12
        /*0056*/ 	.short	(.L_17 - .L_16)
	.align		4
.L_16:
        /*0058*/ 	.word	index@(_Z11nn_diff_addPdS_ii)
        /*005c*/ 	.word	0x00000000


	//----- nvinfo : EIATTR_MIN_STACK_SIZE
	.align		4
.L_17:
        /*0060*/ 	.byte	0x04, 0x12
        /*0062*/ 	.short	(.L_19 - .L_18)
	.align		4
.L_18:
        /*0064*/ 	.word	index@(_Z7nn_diffPdPS_S0_)
        /*0068*/ 	.word	0x00000020
.L_19:


//--------------------- .nv.compat                --------------------------
	.section	.nv.compat,"",@"SHT_CUDA_COMPAT_INFO"
	.align	4
        /*0000*/ 	.byte	0x02, 0x09, 0x00, 0x00, 0x02, 0x02, 0x01, 0x00, 0x02, 0x05, 0x05, 0x00, 0x03, 0x07, 0x01, 0x01
        /*0010*/ 	.byte	0x02, 0x03, 0x00, 0x00, 0x02, 0x06, 0x01, 0x00, 0x04, 0x0b, 0x08, 0x00, 0x01, 0x00, 0x00, 0x00
        /*0020*/ 	.byte	0x00, 0x00, 0x00, 0x00


//--------------------- .nv.info._Z16nn_weight_updatePdS_dS_ii --------------------------
	.section	.nv.info._Z16nn_weight_updatePdS_dS_ii,"",@"SHT_CUDA_INFO"
	.sectionflags	@""
	.align	4


	//----- nvinfo : EIATTR_CUDA_API_VERSION
	.align		4
        /*0000*/ 	.byte	0x04, 0x37
        /*0002*/ 	.short	(.L_21 - .L_20)
.L_20:
        /*0004*/ 	.word	0x00000082


	//----- nvinfo : EIATTR_KPARAM_INFO
	.align		4
.L_21:
        /*0008*/ 	.byte	0x04, 0x17
        /*000a*/ 	.short	(.L_23 - .L_22)
.L_22:
        /*000c*/ 	.word	0x00000000
        /*0010*/ 	.short	0x0005
        /*0012*/ 	.short	0x0024
        /*0014*/ 	.byte	0x00, 0xf0, 0x11, 0x00


	//----- nvinfo : EIATTR_KPARAM_INFO
	.align		4
.L_23:
        /*0018*/ 	.byte	0x04, 0x17
        /*001a*/ 	.short	(.L_25 - .L_24)
.L_24:
        /*001c*/ 	.word	0x00000000
        /*0020*/ 	.short	0x0004
        /*0022*/ 	.short	0x0020
        /*0024*/ 	.byte	0x00, 0xf0, 0x11, 0x00


	//----- nvinfo : EIATTR_KPARAM_INFO
	.align		4
.L_25:
        /*0028*/ 	.byte	0x04, 0x17
        /*002a*/ 	.short	(.L_27 - .L_26)
.L_26:
        /*002c*/ 	.word	0x00000000
        /*0030*/ 	.short	0x0003
        /*0032*/ 	.short	0x0018
        /*0034*/ 	.byte	0x00, 0xf5, 0x21, 0x00


	//----- nvinfo : EIATTR_KPARAM_INFO
	.align		4
.L_27:
        /*0038*/ 	.byte	0x04, 0x17
        /*003a*/ 	.short	(.L_29 - .L_28)
.L_28:
        /*003c*/ 	.word	0x00000000
        /*0040*/ 	.short	0x0002
        /*0042*/ 	.short	0x0010
        /*0044*/ 	.byte	0x00, 0xf0, 0x21, 0x00


	//----- nvinfo : EIATTR_KPARAM_INFO
	.align		4
.L_29:
        /*0048*/ 	.byte	0x04, 0x17
        /*004a*/ 	.short	(.L_31 - .L_30)
.L_30:
        /*004c*/ 	.word	0x00000000
        /*0050*/ 	.short	0x0001
        /*0052*/ 	.short	0x0008
        /*0054*/ 	.byte	0x00, 0xf5, 0x21, 0x00


	//----- nvinfo : EIATTR_KPARAM_INFO
	.align		4
.L_31:
        /*0058*/ 	.byte	0x04, 0x17
        /*005a*/ 	.short	(.L_33 - .L_32)
.L_32:
        /*005c*/ 	.word	0x00000000
        /*0060*/ 	.short	0x0000
        /*0062*/ 	.short	0x0000
        /*0064*/ 	.byte	0x00, 0xf5, 0x21, 0x00


	//----- nvinfo : EIATTR_SPARSE_MMA_MASK
	.align		4
.L_33:
        /*0068*/ 	.byte	0x03, 0x50
        /*006a*/ 	.short	0x0000


	//----- nvinfo : EIATTR_MAXREG_COUNT
	.align		4
        /*006c*/ 	.byte	0x03, 0x1b
        /*006e*/ 	.short	0x00ff


	//----- nvinfo : EIATTR_EXTERNS
	.align		4
        /*0070*/ 	.byte	0x04, 0x0f
        /*0072*/ 	.short	(.L_35 - .L_34)


	//   ....[0]....
	.align		4
.L_34:
        /*0074*/ 	.word	index@(vprintf)


	//----- nvinfo : EIATTR_MERCURY_ISA_VERSION
	.align		4
.L_35:
        /*0078*/ 	.byte	0x03, 0x5f
        /*007a*/ 	.short	0x0101


	//----- nvinfo : EIATTR_VRC_CTA_INIT_COUNT
	.align		4
        /*007c*/ 	.byte	0x02, 0x4a
	.zero		1
	.zero		1


	//----- nvinfo : EIATTR_SYSCALL_OFFSETS
	.align		4
        /*0080*/ 	.byte	0x04, 0x46
        /*0082*/ 	.short	(.L_37 - .L_36)


	//   ....[0]....
.L_36:
        /*0084*/ 	.word	0x000002b0


	//   ....[1]....
        /*0088*/ 	.word	0x000003d0


	//----- nvinfo : EIATTR_EXIT_INSTR_OFFSETS
	.align		4
.L_37:
        /*008c*/ 	.byte	0x04, 0x1c
        /*008e*/ 	.short	(.L_39 - .L_38)


	//   ....[0]....
.L_38:
        /*0090*/ 	.word	0x000000c0


	//   ....[1]....
        /*0094*/ 	.word	0x000003e0


	//----- nvinfo : EIATTR_CRS_STACK_SIZE
	.align		4
.L_39:
        /*0098*/ 	.byte	0x04, 0x1e
        /*009a*/ 	.short	(.L_41 - .L_40)
.L_40:
        /*009c*/ 	.word	0x00000000


	//----- nvinfo : EIATTR_CBANK_PARAM_SIZE
	.align		4
.L_41:
        /*00a0*/ 	.byte	0x03, 0x19
        /*00a2*/ 	.short	0x0028


	//----- nvinfo : EIATTR_PARAM_CBANK
	.align		4
        /*00a4*/ 	.byte	0x04, 0x0a
        /*00a6*/ 	.short	(.L_43 - .L_42)
	.align		4
.L_42:
        /*00a8*/ 	.word	index@(.nv.constant0._Z16nn_weight_updatePdS_dS_ii)
        /*00ac*/ 	.short	0x0380
        /*00ae*/ 	.short	0x0028


	//----- nvinfo : EIATTR_SW_WAR
	.align		4
.L_43:
        /*00b0*/ 	.byte	0x04, 0x36
        /*00b2*/ 	.short	(.L_45 - .L_44)
.L_44:
        /*00b4*/ 	.word	0x00000008
.L_45:


//--------------------- .nv.info._Z11nn_diff_addPdS_ii --------------------------
	.section	.nv.info._Z11nn_diff_addPdS_ii,"",@"SHT_CUDA_INFO"
	.sectionflags	@""
	.align	4


	//----- nvinfo : EIATTR_CUDA_API_VERSION
	.align		4
        /*0000*/ 	.byte	0x04, 0x37
        /*0002*/ 	.short	(.L_47 - .L_46)
.L_46:
        /*0004*/ 	.word	0x00000082


	//----- nvinfo : EIATTR_KPARAM_INFO
	.align		4
.L_47:
        /*0008*/ 	.byte	0x04, 0x17
        /*000a*/ 	.short	(.L_49 - .L_48)
.L_48:
        /*000c*/ 	.word	0x00000000
        /*0010*/ 	.short	0x0003
        /*0012*/ 	.short	0x0014
        /*0014*/ 	.byte	0x00, 0xf0, 0x11, 0x00


	//----- nvinfo : EIATTR_KPARAM_INFO
	.align		4
.L_49:
        /*0018*/ 	.byte	0x04, 0x17
        /*001a*/ 	.short	(.L_51 - .L_50)
.L_50:
        /*001c*/ 	.word	0x00000000
        /*0020*/ 	.short	0x0002
        /*0022*/ 	.short	0x0010
        /*0024*/ 	.byte	0x00, 0xf0, 0x11, 0x00


	//----- nvinfo : EIATTR_KPARAM_INFO
	.align		4
.L_51:
        /*0028*/ 	.byte	0x04, 0x17
        /*002a*/ 	.short	(.L_53 - .L_52)
.L_52:
        /*002c*/ 	.word	0x00000000
        /*0030*/ 	.short	0x0001
        /*0032*/ 	.short	0x0008
        /*0034*/ 	.byte	0x00, 0xf5, 0x21, 0x00


	//----- nvinfo : EIATTR_KPARAM_INFO
	.align		4
.L_53:
        /*0038*/ 	.byte	0x04, 0x17
        /*003a*/ 	.short	(.L_55 - .L_54)
.L_54:
        /*003c*/ 	.word	0x00000000
        /*0040*/ 	.short	0x0000
        /*0042*/ 	.short	0x0000
        /*0044*/ 	.byte	0x00, 0xf5, 0x21, 0x00


	//----- nvinfo : EIATTR_SPARSE_MMA_MASK
	.align		4
.L_55:
        /*0048*/ 	.byte	0x03, 0x50
        /*004a*/ 	.short	0x0000


	//----- nvinfo : EIATTR_MAXREG_COUNT
	.align		4
        /*004c*/ 	.byte	0x03, 0x1b
        /*004e*/ 	.short	0x00ff


	//----- nvinfo : EIATTR_NUM_BARRIERS
	.align		4
        /*0050*/ 	.byte	0x02, 0x4c
        /*0052*/ 	.byte	0x01
	.zero		1


	//----- nvinfo : EIATTR_MERCURY_ISA_VERSION
	.align		4
        /*0054*/ 	.byte	0x03, 0x5f
        /*0056*/ 	.short	0x0101


	//----- nvinfo : EIATTR_VRC_CTA_INIT_COUNT
	.align		4
        /*0058*/ 	.byte	0x02, 0x4a
	.zero		1
	.zero		1


	//----- nvinfo : EIATTR_EXIT_INSTR_OFFSETS
	.align		4
        /*005c*/ 	.byte	0x04, 0x1c
        /*005e*/ 	.short	(.L_57 - .L_56)


	//   ....[0]....
.L_56:
        /*0060*/ 	.word	0x000001f0


	//   ....[1]....
        /*0064*/ 	.word	0x00000270


	//----- nvinfo : EIATTR_CBANK_PARAM_SIZE
	.align		4
.L_57:
        /*0068*/ 	.byte	0x03, 0x19
        /*006a*/ 	.short	0x0018


	//----- nvinfo : EIATTR_PARAM_CBANK
	.align		4
        /*006c*/ 	.byte	0x04, 0x0a
        /*006e*/ 	.short	(.L_59 - .L_58)
	.align		4
.L_58:
        /*0070*/ 	.word	index@(.nv.constant0._Z11nn_diff_addPdS_ii)
        /*0074*/ 	.short	0x0380
        /*0076*/ 	.short	0x0018


	//----- nvinfo : EIATTR_SW_WAR
	.align		4
.L_59:
        /*0078*/ 	.byte	0x04, 0x36
        /*007a*/ 	.short	(.L_61 - .L_60)
.L_60:
        /*007c*/ 	.word	0x00000008
.L_61:


//--------------------- .nv.info._Z7nn_diffPdPS_S0_ --------------------------
	.section	.nv.info._Z7nn_diffPdPS_S0_,"",@"SHT_CUDA_INFO"
	.sectionflags	@""
	.align	4


	//----- nvinfo : EIATTR_CUDA_API_VERSION
	.align		4
        /*0000*/ 	.byte	0x04, 0x37
        /*0002*/ 	.short	(.L_63 - .L_62)
.L_62:
        /*0004*/ 	.word	0x00000082


	//----- nvinfo : EIATTR_KPARAM_INFO
	.align		4
.L_63:
        /*0008*/ 	.byte	0x04, 0x17
        /*000a*/ 	.short	(.L_65 - .L_64)
.L_64:
        /*000c*/ 	.word	0x00000000
        /*0010*/ 	.short	0x0002
        /*0012*/ 	.short	0x0010
        /*0014*/ 	.byte	0x00, 0xf5, 0x21, 0x00


	//----- nvinfo : EIATTR_KPARAM_INFO
	.align		4
.L_65:
        /*0018*/ 	.byte	0x04, 0x17
        /*001a*/ 	.short	(.L_67 - .L_66)
.L_66:
        /*001c*/ 	.word	0x00000000
        /*0020*/ 	.short	0x0001
        /*0022*/ 	.short	0x0008
        /*0024*/ 	.byte	0x00, 0xf5, 0x21, 0x00


	//----- nvinfo : EIATTR_KPARAM_INFO
	.align		4
.L_67:
        /*0028*/ 	.byte	0x04, 0x17
        /*002a*/ 	.short	(.L_69 - .L_68)
.L_68:
        /*002c*/ 	.word	0x00000000
        /*0030*/ 	.short	0x0000
        /*0032*/ 	.short	0x0000
        /*0034*/ 	.byte	0x00, 0xf5, 0x21, 0x00


	//----- nvinfo : EIATTR_SPARSE_MMA_MASK
	.align		4
.L_69:
        /*0038*/ 	.byte	0x03, 0x50
        /*003a*/ 	.short	0x0000


	//----- nvinfo : EIATTR_MAXREG_COUNT
	.align		4
        /*003c*/ 	.byte	0x03, 0x1b
        /*003e*/ 	.short	0x00ff


	//----- nvinfo : EIATTR_EXTERNS
	.align		4
        /*0040*/ 	.byte	0x04, 0x0f
        /*0042*/ 	.short	(.L_71 - .L_70)


	//   ....[0]....
	.align		4
.L_70:
        /*0044*/ 	.word	index@(vprintf)


	//----- nvinfo : EIATTR_MERCURY_ISA_VERSION
	.align		4
.L_71:
        /*0048*/ 	.byte	0x03, 0x5f
        /*004a*/ 	.short	0x0101


	//----- nvinfo : EIATTR_VRC_CTA_INIT_COUNT
	.align		4
        /*004c*/ 	.byte	0x02, 0x4a
	.zero		1
	.zero		1


	//----- nvinfo : EIATTR_SYSCALL_OFFSETS
	.align		4
        /*0050*/ 	.byte	0x04, 0x46
        /*0052*/ 	.short	(.L_73 - .L_72)


	//   ....[0]....
.L_72:
        /*0054*/ 	.word	0x00000300


	//----- nvinfo : EIATTR_EXIT_INSTR_OFFSETS
	.align		4
.L_73:
        /*0058*/ 	.byte	0x04, 0x1c
        /*005a*/ 	.short	(.L_75 - .L_74)


	//   ....[0]....
.L_74:
        /*005c*/ 	.word	0x00000310


	//----- nvinfo : EIATTR_CBANK_PARAM_SIZE
	.align		4
.L_75:
        /*0060*/ 	.byte	0x03, 0x19
        /*0062*/ 	.short	0x0018


	//----- nvinfo : EIATTR_PARAM_CBANK
	.align		4
        /*0064*/ 	.byte	0x04, 0x0a
        /*0066*/ 	.short	(.L_77 - .L_76)
	.align		4
.L_76:
        /*0068*/ 	.word	index@(.nv.constant0._Z7nn_diffPdPS_S0_)
        /*006c*/ 	.short	0x0380
        /*006e*/ 	.short	0x0018


	//----- nvinfo : EIATTR_SW_WAR
	.align		4
.L_77:
        /*0070*/ 	.byte	0x04, 0x36
        /*0072*/ 	.short	(.L_79 - .L_78)
.L_78:
        /*0074*/ 	.word	0x00000008
.L_79:


//--------------------- .nv.callgraph             --------------------------
	.section	.nv.callgraph,"",@"SHT_CUDA_CALLGRAPH"
	.align	4
	.sectionentsize	8
	.align		4
        /*0000*/ 	.word	0x00000000
	.align		4
        /*0004*/ 	.word	0xffffffff
	.align		4
        /*0008*/ 	.word	index@(_Z16nn_weight_updatePdS_dS_ii)
	.align		4
        /*000c*/ 	.word	index@(vprintf)
	.align		4
        /*0010*/ 	.word	index@(_Z7nn_diffPdPS_S0_)
	.align		4
        /*0014*/ 	.word	index@(vprintf)
	.align		4
        /*0018*/ 	.word	0x00000000
	.align		4
        /*001c*/ 	.word	0xfffffffe
	.align		4
        /*0020*/ 	.word	0x00000000
	.align		4
        /*0024*/ 	.word	0xfffffffd
	.align		4
        /*0028*/ 	.word	0x00000000
	.align		4
        /*002c*/ 	.word	0xfffffffc


//--------------------- .nv.constant4             --------------------------
	.section	.nv.constant4,"a",@progbits
	.align	8
	.align		8
.nv.constant4:
        /*0000*/ 	.dword	vprintf
	.align		8
        /*0008*/ 	.dword	$str
	.align		8
        /*0010*/ 	.dword	$str$1


//--------------------- .text._Z16nn_weight_updatePdS_dS_ii --------------------------
	.section	.text._Z16nn_weight_updatePdS_dS_ii,"ax",@progbits
	.align	128
        .global         _Z16nn_weight_updatePdS_dS_ii
        .type           _Z16nn_weight_updatePdS_dS_ii,@function
        .size           _Z16nn_weight_updatePdS_dS_ii,(.L_x_8 - _Z16nn_weight_updatePdS_dS_ii)
        .other          _Z16nn_weight_updatePdS_dS_ii,@"STO_CUDA_ENTRY STV_DEFAULT"
_Z16nn_weight_updatePdS_dS_ii:
.text._Z16nn_weight_updatePdS_dS_ii:
[----:B------:R-:W0:Y:S01]  /*0000*/  LDC R1, c[0x0][0x37c] ;  /* 0x0000df00ff017b82 */ /* 0x000e220000000800 */
[----:B------:R-:W1:Y:S01]  /*0010*/  S2R R16, SR_CTAID.X ;  /* 0x0000000000107919 */ /* 0x000e620000002500 */
[----:B------:R-:W2:Y:S01]  /*0020*/  LDCU UR5, c[0x0][0x2fc] ;  /* 0x00005f80ff0577ac */ /* 0x000ea20008000800 */
[----:B0-----:R-:W-:Y:S01]  /*0030*/  VIADD R1, R1, 0xffffffe0 ;  /* 0xffffffe001017836 */ /* 0x001fe20000000000 */
[----:B------:R-:W1:Y:S01]  /*0040*/  S2R R3, SR_TID.X ;  /* 0x0000000000037919 */ /* 0x000e620000002100 */
[----:B------:R-:W1:Y:S01]  /*0050*/  LDCU UR6, c[0x0][0x360] ;  /* 0x00006c00ff0677ac */ /* 0x000e620008000800 */
[----:B------:R-:W0:Y:S01]  /*0060*/  LDCU UR7, c[0x0][0x3a4] ;  /* 0x00007480ff0777ac */ /* 0x000e220008000800 */
[----:B------:R-:W3:Y:S02]  /*0070*/  LDCU UR4, c[0x0][0x2f8] ;  /* 0x00005f00ff0477ac */ /* 0x000ee40008000800 */
[----:B---3--:R-:W-:Y:S01]  /*0080*/  IADD3 R24, P1, PT, R1, UR4, RZ ;  /* 0x0000000401187c10 */ /* 0x008fe2000ff3e0ff */
[----:B-1----:R-:W-:-:S04]  /*0090*/  IMAD R16, R16, UR6, R3 ;  /* 0x0000000610107c24 */ /* 0x002fc8000f8e0203 */
[----:B--2---:R-:W-:Y:S01]  /*00a0*/  IMAD.X R25, RZ, RZ, UR5, P1 ;  /* 0x00000005ff197e24 */ /* 0x004fe200088e06ff */
[----:B0-----:R-:W-:-:S13]  /*00b0*/  ISETP.GE.AND P0, PT, R16, UR7, PT ;  /* 0x0000000710007c0c */ /* 0x001fda000bf06270 */
[----:B------:R-:W-:Y:S05]  /*00c0*/  @P0 EXIT ;  /* 0x000000000000094d */ /* 0x000fea0003800000 */
[----:B------:R-:W0:Y:S01]  /*00d0*/  LDC.64 R2, c[0x0][0x398] ;  /* 0x0000e600ff027b82 */ /* 0x000e220000000a00 */
[----:B------:R-:W0:Y:S01]  /*00e0*/  LDCU.64 UR36, c[0x0][0x358] ;  /* 0x00006b00ff2477ac */ /* 0x000e220008000a00 */
[----:B------:R-:W-:Y:S01]  /*00f0*/  UMOV UR4, 0xe0000000 ;  /* 0xe000000000047882 */ /* 0x000fe20000000000 */
[----:B------:R-:W-:-:S05]  /*0100*/  UMOV UR5, 0x416312cf ;  /* 0x416312cf00057882 */ /* 0x000fca0000000000 */
[----:B------:R-:W1:Y:S08]  /*0110*/  LDC R18, c[0x0][0x3a0] ;  /* 0x0000e800ff127b82 */ /* 0x000e700000000800 */
[----:B------:R-:W2:Y:S01]  /*0120*/  LDC.64 R22, c[0x0][0x380] ;  /* 0x0000e000ff167b82 */ /* 0x000ea20000000a00 */
[----:B0-----:R-:W3:Y:S07]  /*0130*/  LDG.E.64 R6, desc[UR36][R2.64] ;  /* 0x0000002402067981 */ /* 0x001eee000c1e1b00 */
[----:B------:R-:W0:Y:S01]  /*0140*/  LDC.64 R26, c[0x0][0x388] ;  /* 0x0000e200ff1a7b82 */ /* 0x000e220000000a00 */
[----:B------:R4:W5:Y:S01]  /*0150*/  LDG.E.64 R4, desc[UR36][R2.64+0x8] ;  /* 0x0000082402047981 */ /* 0x000962000c1e1b00 */
[----:B--2---:R-:W-:-:S05]  /*0160*/  IMAD.WIDE R22, R16, 0x8, R22 ;  /* 0x0000000810167825 */ /* 0x004fca00078e0216 */
[----:B------:R-:W2:Y:S01]  /*0170*/  LDG.E.64 R10, desc[UR36][R22.64] ;  /* 0x00000024160a7981 */ /* 0x000ea2000c1e1b00 */
[----:B---3--:R-:W-:Y:S01]  /*0180*/  DSETP.GEU.AND P0, PT, R6, UR4, PT ;  /* 0x0000000406007e2a */ /* 0x008fe2000bf0e000 */
[----:B----4-:R-:W-:Y:S01]  /*0190*/  MOV R2, 0x0 ;  /* 0x0000000000027802 */ /* 0x010fe20000000f00 */
[----:B------:R-:W3:Y:S04]  /*01a0*/  LDCU.64 UR4, c[0x4][0x10] ;  /* 0x01000200ff0477ac */ /* 0x000ee80008000a00 */
[----:B------:R-:W-:Y:S02]  /*01b0*/  FSEL R6, R6, -3.68934881474191032320e+19, !P0 ;  /* 0xe000000006067808 */ /* 0x000fe40004000000 */
[----:B------:R-:W-:Y:S02]  /*01c0*/  FSEL R7, R7, 14.192091941833496094, !P0 ;  /* 0x416312cf07077808 */ /* 0x000fe40004000000 */
[----:B------:R-:W-:-:S04]  /*01d0*/  SEL R17, RZ, 0xffffffff, !P0 ;  /* 0xffffffffff117807 */ /* 0x000fc80004000000 */
[----:B-----5:R-:W-:-:S06]  /*01e0*/  DSETP.GEU.AND P1, PT, R4, R6, PT ;  /* 0x000000060400722a */ /* 0x020fcc0003f2e000 */
[----:B------:R-:W-:-:S05]  /*01f0*/  SEL R17, R17, 0x1, P1 ;  /* 0x0000000111117807 */ /* 0x000fca0000800000 */
[----:B-1----:R-:W-:-:S04]  /*0200*/  IMAD R19, R17, R18, R16 ;  /* 0x0000001211137224 */ /* 0x002fc800078e0210 */
[----:B0-----:R-:W-:-:S05]  /*0210*/  IMAD.WIDE R26, R19, 0x8, R26 ;  /* 0x00000008131a7825 */ /* 0x001fca00078e021a */
[----:B------:R-:W2:Y:S01]  /*0220*/  LDG.E.64 R8, desc[UR36][R26.64] ;  /* 0x000000241a087981 */ /* 0x000ea2000c1e1b00 */
[----:B------:R0:W1:Y:S03]  /*0230*/  LDC.64 R12, c[0x4][R2] ;  /* 0x01000000020c7b82 */ /* 0x0000660000000a00 */
[----:B------:R0:W-:Y:S01]  /*0240*/  STL.128 [R1], R16 ;  /* 0x0000001001007387 */ /* 0x0001e20000100c00 */
[----:B---3--:R-:W-:Y:S01]  /*0250*/  MOV R4, UR4 ;  /* 0x0000000400047c02 */ /* 0x008fe20008000f00 */
[----:B------:R-:W-:Y:S01]  /*0260*/  IMAD.U32 R5, RZ, RZ, UR5 ;  /* 0x00000005ff057e24 */ /* 0x000fe2000f8e00ff */
[----:B------:R-:W-:Y:S01]  /*0270*/  MOV R7, R25 ;  /* 0x0000001900077202 */ /* 0x000fe20000000f00 */
[----:B------:R-:W-:Y:S01]  /*0280*/  IMAD.MOV.U32 R6, RZ, RZ, R24 ;  /* 0x000000ffff067224 */ /* 0x000fe200078e0018 */
[----:B-12---:R0:W-:Y:S06]  /*0290*/  STL.128 [R1+0x10], R8 ;  /* 0x0000100801007387 */ /* 0x0061ec0000100c00 */
[----:B------:R-:W-:-:S07]  /*02a0*/  LEPC R20, `(.L_x_0) ;  /* 0x000000001014794e */ /* 0x000fce0000000000 */
[----:B0-----:R-:W-:Y:S05]  /*02b0*/  CALL.ABS.NOINC R12 ;  /* 0x000000000c007343 */ /* 0x001fea0003c00000 */
.L_x_0:
[----:B------:R-:W2:Y:S01]  /*02c0*/  LDG.E.64 R8, desc[UR36][R26.64] ;  /* 0x000000241a087981 */ /* 0x000ea2000c1e1b00 */
[----:B------:R-:W0:Y:S01]  /*02d0*/  LDCU.64 UR4, c[0x0][0x390] ;  /* 0x00007200ff0477ac */ /* 0x000e220008000a00 */
[----:B------:R-:W1:Y:S02]  /*02e0*/  LDC R18, c[0x0][0x3a0] ;  /* 0x0000e800ff127b82 */ /* 0x000e640000000800 */
[----:B------:R-:W2:Y:S02]  /*02f0*/  LDG.E.64 R4, desc[UR36][R22.64] ;  /* 0x0000002416047981 */ /* 0x000ea4000c1e1b00 */
[----:B--2---:R-:W-:-:S08]  /*0300*/  DADD R4, -R8, R4 ;  /* 0x0000000008047229 */ /* 0x004fd00000000104 */
[----:B0-----:R-:W-:Y:S01]  /*0310*/  DFMA R8, R4, UR4, R8 ;  /* 0x0000000404087c2b */ /* 0x001fe20008000008 */
[----:B-1----:R0:W-:Y:S01]  /*0320*/  STL.128 [R1], R16 ;  /* 0x0000001001007387 */ /* 0x0021e20000100c00 */
[----:B------:R-:W1:Y:S01]  /*0330*/  LDC.64 R2, c[0x4][R2] ;  /* 0x0100000002027b82 */ /* 0x000e620000000a00 */
[----:B------:R-:W2:Y:S04]  /*0340*/  LDCU.64 UR4, c[0x4][0x10] ;  /* 0x01000200ff0477ac */ /* 0x000ea80008000a00 */
[----:B------:R0:W-:Y:S04]  /*0350*/  STG.E.64 desc[UR36][R26.64], R8 ;  /* 0x000000081a007986 */ /* 0x0001e8000c101b24 */
[----:B------:R-:W3:Y:S01]  /*0360*/  LDG.E.64 R10, desc[UR36][R22.64] ;  /* 0x00000024160a7981 */ /* 0x000ee2000c1e1b00 */
[----:B------:R-:W-:Y:S01]  /*0370*/  IMAD.MOV.U32 R6, RZ, RZ, R24 ;  /* 0x000000ffff067224 */ /* 0x000fe200078e0018 */
[----:B------:R-:W-:Y:S01]  /*0380*/  MOV R7, R25 ;  /* 0x0000001900077202 */ /* 0x000fe20000000f00 */
[----:B--2---:R-:W-:Y:S01]  /*0390*/  IMAD.U32 R4, RZ, RZ, UR4 ;  /* 0x00000004ff047e24 */ /* 0x004fe2000f8e00ff */
[----:B------:R-:W-:Y:S01]  /*03a0*/  MOV R5, UR5 ;  /* 0x0000000500057c02 */ /* 0x000fe20008000f00 */
[----:B-1-3--:R0:W-:Y:S06]  /*03b0*/  STL.128 [R1+0x10], R8 ;  /* 0x0000100801007387 */ /* 0x00a1ec0000100c00 */
[----:B------:R-:W-:-:S07]  /*03c0*/  LEPC R20, `(.L_x_1) ;  /* 0x000000001014794e */ /* 0x000fce0000000000 */
[----:B0-----:R-:W-:Y:S05]  /*03d0*/  CALL.ABS.NOINC R2 ;  /* 0x0000000002007343 */ /* 0x001fea0003c00000 */
.L_x_1:
[----:B------:R-:W-:Y:S05]  /*03e0*/  EXIT ;  /* 0x000000000000794d */ /* 0x000fea0003800000 */
.L_x_2:
[----:B------:R-:W-:-:S00]  /*03f0*/  BRA `(.L_x_2) ;  /* 0xfffffffc00fc7947 */ /* 0x000fc0000383ffff */
[----:B------:R-:W-:-:S00]  /*0400*/  NOP ;  /* 0x0000000000007918 */ /* 0x000fc00000000000 */
[----:B------:R-:W-:-:S00]  /*0410*/  NOP ;  /* 0x0000000000007918 */ /* 0x000fc00000000000 */
[----:B------:R-:W-:-:S00]  /*0420*/  NOP ;  /* 0x0000000000007918 */ /* 0x000fc00000000000 */
[----:B------:R-:W-:-:S00]  /*0430*/  NOP ;  /* 0x0000000000007918 */ /* 0x000fc00000000000 */
[----:B------:R-:W-:-:S00]  /*0440*/  NOP ;  /* 0x0000000000007918 */ /* 0x000fc00000000000 */
[----:B------:R-:W-:-:S00]  /*0450*/  NOP ;  /* 0x0000000000007918 */ /* 0x000fc00000000000 */
[----:B------:R-:W-:-:S00]  /*0460*/  NOP ;  /* 0x0000000000007918 */ /* 0x000fc00000000000 */
[----:B------:R-:W-:-:S00]  /*0470*/  NOP ;  /* 0x0000000000007918 */ /* 0x000fc00000000000 */
.L_x_8:


//--------------------- .text._Z11nn_diff_addPdS_ii --------------------------
	.section	.text._Z11nn_diff_addPdS_ii,"ax",@progbits
	.align	128
        .global         _Z11nn_diff_addPdS_ii
        .type           _Z11nn_diff_addPdS_ii,@function
        .size           _Z11nn_diff_addPdS_ii,(.L_x_9 - _Z11nn_diff_addPdS_ii)
        .other          _Z11nn_diff_addPdS_ii,@"STO_CUDA_ENTRY STV_DEFAULT"
_Z11nn_diff_addPdS_ii:
.text._Z11nn_diff_addPdS_ii:
[----:B------:R-:W-:Y:S01]  /*0000*/  LDC R1, c[0x0][0x37c] ;  /* 0x0000df00ff017b82 */ /* 0x000fe20000000800 */
[----:B------:R-:W0:Y:S07]  /*0010*/  S2R R9, SR_TID.X ;  /* 0x0000000000097919 */ /* 0x000e2e0000002100 */
[----:B------:R-:W1:Y:S01]  /*0020*/  LDC.64 R2, c[0x0][0x380] ;  /* 0x0000e000ff027b82 */ /* 0x000e620000000a00 */
[----:B------:R-:W0:Y:S01]  /*0030*/  LDCU UR8, c[0x0][0x360] ;  /* 0x00006c00ff0877ac */ /* 0x000e220008000800 */
[----:B------:R-:W0:Y:S01]  /*0040*/  S2R R8, SR_CTAID.X ;  /* 0x0000000000087919 */ /* 0x000e220000002500 */
[----:B------:R-:W2:Y:S01]  /*0050*/  LDCU.64 UR6, c[0x0][0x358] ;  /* 0x00006b00ff0677ac */ /* 0x000ea20008000a00 */
[----:B0-----:R-:W-:-:S04]  /*0060*/  IMAD R5, R8, UR8, R9 ;  /* 0x0000000808057c24 */ /* 0x001fc8000f8e0209 */
[----:B-1----:R-:W-:-:S06]  /*0070*/  IMAD.WIDE.U32 R2, R5, 0x8, R2 ;  /* 0x0000000805027825 */ /* 0x002fcc00078e0002 */
[----:B--2---:R-:W2:Y:S01]  /*0080*/  LDG.E.64 R2, desc[UR6][R2.64] ;  /* 0x0000000602027981 */ /* 0x004ea2000c1e1b00 */
[----:B------:R-:W0:Y:S01]  /*0090*/  S2UR UR5, SR_CgaCtaId ;  /* 0x00000000000579c3 */ /* 0x000e220000008800 */
[----:B------:R-:W-:Y:S01]  /*00a0*/  UMOV UR4, 0x400 ;  /* 0x0000040000047882 */ /* 0x000fe20000000000 */
[----:B------:R-:W-:Y:S01]  /*00b0*/  UISETP.GE.U32.AND UP0, UPT, UR8, 0x2, UPT ;  /* 0x000000020800788c */ /* 0x000fe2000bf06070 */
[----:B------:R-:W-:Y:S01]  /*00c0*/  ISETP.NE.AND P0, PT, R9, RZ, PT ;  /* 0x000000ff0900720c */ /* 0x000fe20003f05270 */
[----:B0-----:R-:W-:-:S06]  /*00d0*/  ULEA UR4, UR5, UR4, 0x18 ;  /* 0x0000000405047291 */ /* 0x001fcc000f8ec0ff */
[----:B------:R-:W-:-:S05]  /*00e0*/  LEA R7, R9, UR4, 0x3 ;  /* 0x0000000409077c11 */ /* 0x000fca000f8e18ff */
[----:B--2---:R0:W-:Y:S01]  /*00f0*/  STS.64 [R7], R2 ;  /* 0x0000000207007388 */ /* 0x0041e20000000a00 */
[----:B------:R-:W-:Y:S06]  /*0100*/  BAR.SYNC.DEFER_BLOCKING 0x0 ;  /* 0x0000000000007b1d */ /* 0x000fec0000010000 */
[----:B------:R-:W-:Y:S05]  /*0110*/  BRA.U !UP0, `(.L_x_3) ;  /* 0x0000000108347547 */ /* 0x000fea000b800000 */
[----:B------:R-:W-:-:S07]  /*0120*/  IMAD.MOV.U32 R0, RZ, RZ, 0x1 ;  /* 0x00000001ff007424 */ /* 0x000fce00078e00ff */
.L_x_4:
[----:B------:R-:W-:-:S05]  /*0130*/  SHF.L.U32 R10, R0, 0x1, RZ ;  /* 0x00000001000a7819 */ /* 0x000fca00000006ff */
[----:B0-----:R-:W-:-:S05]  /*0140*/  VIADD R2, R10, 0xffffffff ;  /* 0xffffffff0a027836 */ /* 0x001fca0000000000 */
[----:B------:R-:W-:-:S13]  /*0150*/  LOP3.LUT P1, RZ, R2, R9, RZ, 0xc0, !PT ;  /* 0x0000000902ff7212 */ /* 0x000fda000782c0ff */
[----:B------:R-:W-:Y:S01]  /*0160*/  @!P1 LEA R6, R0, R7, 0x3 ;  /* 0x0000000700069211 */ /* 0x000fe200078e18ff */
[----:B------:R-:W-:Y:S01]  /*0170*/  @!P1 LDS.64 R4, [R7] ;  /* 0x0000000007049984 */ /* 0x000fe20000000a00 */
[----:B------:R-:W-:-:S03]  /*0180*/  IMAD.MOV.U32 R0, RZ, RZ, R10 ;  /* 0x000000ffff007224 */ /* 0x000fc600078e000a */
[----:B------:R-:W0:Y:S02]  /*0190*/  @!P1 LDS.64 R2, [R6] ;  /* 0x0000000006029984 */ /* 0x000e240000000a00 */
[----:B0-----:R-:W-:-:S07]  /*01a0*/  @!P1 DADD R2, R2, R4 ;  /* 0x0000000002029229 */ /* 0x001fce0000000004 */
[----:B------:R1:W-:Y:S01]  /*01b0*/  @!P1 STS.64 [R7], R2 ;  /* 0x0000000207009388 */ /* 0x0003e20000000a00 */
[----:B------:R-:W-:Y:S01]  /*01c0*/  BAR.SYNC.DEFER_BLOCKING 0x0 ;  /* 0x0000000000007b1d */ /* 0x000fe20000010000 */
[----:B------:R-:W-:-:S13]  /*01d0*/  ISETP.GE.U32.AND P1, PT, R10, UR8, PT ;  /* 0x000000080a007c0c */ /* 0x000fda000bf26070 */
[----:B-1----:R-:W-:Y:S05]  /*01e0*/  @!P1 BRA `(.L_x_4) ;  /* 0xfffffffc00d09947 */ /* 0x002fea000383ffff */
.L_x_3:
[----:B------:R-:W-:Y:S05]  /*01f0*/  @P0 EXIT ;  /* 0x000000000000094d */ /* 0x000fea0003800000 */
[----:B------:R-:W1:Y:S01]  /*0200*/  S2UR UR5, SR_CgaCtaId ;  /* 0x00000000000579c3 */ /* 0x000e620000008800 */
[----:B------:R-:W-:-:S07]  /*0210*/  UMOV UR4, 0x400 ;  /* 0x0000040000047882 */ /* 0x000fce0000000000 */
[----:B------:R-:W2:Y:S01]  /*0220*/  LDC.64 R4, c[0x0][0x388] ;  /* 0x0000e200ff047b82 */ /* 0x000ea20000000a00 */
[----:B-1----:R-:W-:Y:S01]  /*0230*/  ULEA UR4, UR5, UR4, 0x18 ;  /* 0x0000000405047291 */ /* 0x002fe2000f8ec0ff */
[----:B--2---:R-:W-:-:S08]  /*0240*/  IMAD.WIDE.U32 R4, R8, 0x8, R4 ;  /* 0x0000000808047825 */ /* 0x004fd000078e0004 */
[----:B0-----:R-:W0:Y:S04]  /*0250*/  LDS.64 R2, [UR4] ;  /* 0x00000004ff027984 */ /* 0x001e280008000a00 */
[----:B0-----:R-:W-:Y:S01]  /*0260*/  STG.E.64 desc[UR6][R4.64], R2 ;  /* 0x0000000204007986 */ /* 0x001fe2000c101b06 */
[----:B------:R-:W-:Y:S05]  /*0270*/  EXIT ;  /* 0x000000000000794d */ /* 0x000fea0003800000 */
.L_x_5:
        /* <DEDUP_REMOVED lines=16> */
.L_x_9:


//--------------------- .text._Z7nn_diffPdPS_S0_  --------------------------
	.section	.text._Z7nn_diffPdPS_S0_,"ax",@progbits
	.align	128
        .global         _Z7nn_diffPdPS_S0_
        .type           _Z7nn_diffPdPS_S0_,@function
        .size           _Z7nn_diffPdPS_S0_,(.L_x_10 - _Z7nn_diffPdPS_S0_)
        .other          _Z7nn_diffPdPS_S0_,@"STO_CUDA_ENTRY STV_DEFAULT"
_Z7nn_diffPdPS_S0_:
.text._Z7nn_diffPdPS_S0_:
[----:B------:R-:W0:Y:S01]  /*0000*/  LDC R1, c[0x0][0x37c] ;  /* 0x0000df00ff017b82 */ /* 0x000e220000000800 */
[----:B------:R-:W1:Y:S01]  /*0010*/  S2R R3, SR_CTAID.Y ;  /* 0x0000000000037919 */ /* 0x000e620000002600 */
[----:B------:R-:W2:Y:S06]  /*0020*/  LDCU UR6, c[0x0][0x2fc] ;  /* 0x00005f80ff0677ac */ /* 0x000eac0008000800 */
[----:B------:R-:W3:Y:S01]  /*0030*/  LDC.64 R6, c[0x0][0x388] ;  /* 0x0000e200ff067b82 */ /* 0x000ee20000000a00 */
[----:B0-----:R-:W-:Y:S01]  /*0040*/  IADD3 R1, PT, PT, R1, -0x20, RZ ;  /* 0xffffffe001017810 */ /* 0x001fe20007ffe0ff */
[----:B------:R-:W1:Y:S01]  /*0050*/  S2R R0, SR_TID.Y ;  /* 0x0000000000007919 */ /* 0x000e620000002200 */
[----:B------:R-:W0:Y:S01]  /*0060*/  LDCU UR4, c[0x0][0x360] ;  /* 0x00006c00ff0477ac */ /* 0x000e220008000800 */
[----:B------:R-:W0:Y:S01]  /*0070*/  S2R R2, SR_CTAID.X ;  /* 0x0000000000027919 */ /* 0x000e220000002500 */
[----:B------:R-:W1:Y:S03]  /*0080*/  LDCU UR5, c[0x0][0x364] ;  /* 0x00006c80ff0577ac */ /* 0x000e660008000800 */
[----:B------:R-:W4:Y:S01]  /*0090*/  LDC.64 R18, c[0x0][0x390] ;  /* 0x0000e400ff127b82 */ /* 0x000f220000000a00 */
[----:B------:R-:W0:Y:S01]  /*00a0*/  S2R R5, SR_TID.X ;  /* 0x0000000000057919 */ /* 0x000e220000002100 */
[----:B------:R-:W5:Y:S01]  /*00b0*/  LDCU.64 UR8, c[0x4][0x8] ;  /* 0x01000100ff0877ac */ /* 0x000f620008000a00 */
[----:B-1----:R-:W-:-:S05]  /*00c0*/  IMAD R3, R3, UR5, R0 ;  /* 0x0000000503037c24 */ /* 0x002fca000f8e0200 */
[----:B------:R-:W-:Y:S01]  /*00d0*/  ISETP.GT.U32.AND P0, PT, R3, 0x3, PT ;  /* 0x000000030300780c */ /* 0x000fe20003f04070 */
[----:B0-----:R-:W-:Y:S01]  /*00e0*/  IMAD R2, R2, UR4, R5 ;  /* 0x0000000402027c24 */ /* 0x001fe2000f8e0205 */
[----:B------:R-:W0:Y:S01]  /*00f0*/  LDCU.64 UR4, c[0x0][0x358] ;  /* 0x00006b00ff0477ac */ /* 0x000e220008000a00 */
[----:B------:R-:W1:Y:S02]  /*0100*/  LDC.64 R4, c[0x0][0x380] ;  /* 0x0000e000ff047b82 */ /* 0x000e640000000a00 */
[C---:B---3--:R-:W-:Y:S01]  /*0110*/  IMAD.WIDE R6, R2.reuse, 0x8, R6 ;  /* 0x0000000802067825 */ /* 0x048fe200078e0206 */
[----:B------:R-:W-:-:S13]  /*0120*/  ISETP.GT.OR P0, PT, R2, 0x1, P0 ;  /* 0x000000010200780c */ /* 0x000fda0000704670 */
[----:B0-----:R-:W3:Y:S01]  /*0130*/  @!P0 LDG.E.64 R8, desc[UR4][R6.64] ;  /* 0x0000000406088981 */ /* 0x001ee2000c1e1b00 */
[----:B-1----:R-:W-:-:S04]  /*0140*/  IMAD.WIDE R4, R2, 0x8, R4 ;  /* 0x0000000802047825 */ /* 0x002fc800078e0204 */
[----:B----4-:R-:W-:-:S05]  /*0150*/  IMAD.WIDE R18, R2, 0x8, R18 ;  /* 0x0000000802127825 */ /* 0x010fca00078e0212 */
[----:B------:R-:W4:Y:S01]  /*0160*/  @!P0 LDG.E.64 R12, desc[UR4][R18.64] ;  /* 0x00000004120c8981 */ /* 0x000f22000c1e1b00 */
[----:B---3--:R-:W-:-:S03]  /*0170*/  @!P0 IMAD.WIDE.U32 R10, R3, 0x8, R8 ;  /* 0x00000008030a8825 */ /* 0x008fc600078e0008 */
[----:B------:R-:W3:Y:S04]  /*0180*/  @!P0 LDG.E.64 R8, desc[UR4][R4.64] ;  /* 0x0000000404088981 */ /* 0x000ee8000c1e1b00 */
[----:B------:R-:W3:Y:S01]  /*0190*/  @!P0 LD.E.64 R10, desc[UR4][R10.64] ;  /* 0x000000040a0a8980 */ /* 0x000ee2000c101b00 */
[----:B----4-:R-:W-:Y:S01]  /*01a0*/  @!P0 IMAD.WIDE.U32 R20, R3, 0x8, R12 ;  /* 0x0000000803148825 */ /* 0x010fe200078e000c */
[----:B---3--:R-:W-:-:S08]  /*01b0*/  @!P0 DADD R8, R8, -R10 ;  /* 0x0000000008088229 */ /* 0x008fd0000000080a */
[----:B------:R-:W-:-:S07]  /*01c0*/  @!P0 DMUL R16, R8, R8 ;  /* 0x0000000808108228 */ /* 0x000fce0000000000 */
[----:B------:R0:W-:Y:S04]  /*01d0*/  @!P0 ST.E.64 desc[UR4][R20.64], R16 ;  /* 0x0000001014008985 */ /* 0x0001e8000c101b04 */
[----:B------:R-:W3:Y:S04]  /*01e0*/  LDG.E.64 R8, desc[UR4][R18.64] ;  /* 0x0000000412087981 */ /* 0x000ee8000c1e1b00 */
[----:B------:R-:W4:Y:S04]  /*01f0*/  LDG.E.64 R14, desc[UR4][R6.64] ;  /* 0x00000004060e7981 */ /* 0x000f28000c1e1b00 */
[----:B------:R5:W2:Y:S01]  /*0200*/  LDG.E.64 R12, desc[UR4][R4.64] ;  /* 0x00000004040c7981 */ /* 0x000aa2000c1e1b00 */
[----:B---3--:R-:W-:-:S04]  /*0210*/  IMAD.WIDE.U32 R8, R3, 0x8, R8 ;  /* 0x0000000803087825 */ /* 0x008fc800078e0008 */
[----:B----4-:R-:W-:Y:S02]  /*0220*/  IMAD.WIDE.U32 R14, R3, 0x8, R14 ;  /* 0x00000008030e7825 */ /* 0x010fe400078e000e */
[----:B------:R-:W3:Y:S04]  /*0230*/  LD.E.64 R8, desc[UR4][R8.64] ;  /* 0x0000000408087980 */ /* 0x000ee8000c101b00 */
[----:B------:R-:W4:Y:S01]  /*0240*/  LD.E.64 R14, desc[UR4][R14.64] ;  /* 0x000000040e0e7980 */ /* 0x000f22000c101b00 */
[----:B------:R-:W-:Y:S01]  /*0250*/  MOV R0, 0x0 ;  /* 0x0000000000007802 */ /* 0x000fe20000000f00 */
[----:B------:R-:W1:Y:S02]  /*0260*/  LDCU UR4, c[0x0][0x2f8] ;  /* 0x00005f00ff0477ac */ /* 0x000e640008000800 */
[----:B------:R0:W-:Y:S01]  /*0270*/  STL.64 [R1], R2 ;  /* 0x0000000201007387 */ /* 0x0001e20000100a00 */
[----:B------:R0:W0:Y:S01]  /*0280*/  LDC.64 R10, c[0x4][R0] ;  /* 0x01000000000a7b82 */ /* 0x0000220000000a00 */
[----:B-----5:R-:W-:-:S02]  /*0290*/  MOV R4, UR8 ;  /* 0x0000000800047c02 */ /* 0x020fc40008000f00 */
[----:B------:R-:W-:Y:S02]  /*02a0*/  MOV R5, UR9 ;  /* 0x0000000900057c02 */ /* 0x000fe40008000f00 */
[----:B-1----:R-:W-:-:S04]  /*02b0*/  IADD3 R6, P0, PT, R1, UR4, RZ ;  /* 0x0000000401067c10 */ /* 0x002fc8000ff1e0ff */
[----:B--2---:R-:W-:Y:S01]  /*02c0*/  IADD3.X R7, PT, PT, RZ, UR6, RZ, P0, !PT ;  /* 0x00000006ff077c10 */ /* 0x004fe200087fe4ff */
[----:B---3--:R1:W-:Y:S04]  /*02d0*/  STL.64 [R1+0x8], R8 ;  /* 0x0000080801007387 */ /* 0x0083e80000100a00 */
[----:B0---4-:R1:W-:Y:S04]  /*02e0*/  STL.128 [R1+0x10], R12 ;  /* 0x0000100c01007387 */ /* 0x0113e80000100c00 */
[----:B------:R-:W-:-:S07]  /*02f0*/  LEPC R20, `(.L_x_6) ;  /* 0x000000001014794e */ /* 0x000fce0000000000 */
[----:B-1----:R-:W-:Y:S05]  /*0300*/  CALL.ABS.NOINC R10 ;  /* 0x000000000a007343 */ /* 0x002fea0003c00000 */
.L_x_6:
[----:B------:R-:W-:Y:S05]  /*0310*/  EXIT ;  /* 0x000000000000794d */ /* 0x000fea0003800000 */
.L_x_7:
        /* <DEDUP_REMOVED lines=14> */
.L_x_10:


//--------------------- .nv.global.init           --------------------------
	.section	.nv.global.init,"aw",@progbits
.nv.global.init:
	.type		$str,@object
	.size		$str,($str$1 - $str)
$str:
        /*0000*/ 	.byte	0x69, 0x3a, 0x25, 0x64, 0x20, 0x6a, 0x3a, 0x25, 0x64, 0x20, 0x6f, 0x75, 0x74, 0x3a, 0x25, 0x66
        /*0010*/ 	.byte	0x20, 0x69, 0x6e, 0x3a, 0x25, 0x66, 0x20, 0x77, 0x74, 0x3a, 0x25, 0x66, 0x0a, 0x00
	.type		$str$1,@object
	.size		$str$1,(.L_1 - $str$1)
$str$1:
        /*001e*/ 	.byte	0x69, 0x3a, 0x25, 0x64, 0x20, 0x6c, 0x6f, 0x63, 0x61, 0x74, 0x69, 0x6f, 0x6e, 0x3a, 0x25, 0x64
        /*002e*/ 	.byte	0x20, 0x63, 0x6f, 0x6c, 0x75, 0x6d, 0x6e, 0x5f, 0x73, 0x69, 0x7a, 0x65, 0x3a, 0x25, 0x64, 0x20
        /*003e*/ 	.byte	0x77, 0x65, 0x69, 0x67, 0x68, 0x74, 0x3a, 0x25, 0x66, 0x20, 0x69, 0x6e, 0x64, 0x65, 0x78, 0x3a
        /*004e*/ 	.byte	0x25, 0x64, 0x20, 0x69, 0x6e, 0x70, 0x75, 0x74, 0x3a, 0x25, 0x66, 0x0a, 0x00
.L_1:


//--------------------- .nv.shared.reserved.0     --------------------------
	.section	.nv.shared.reserved.0,"aw",@nobits
	.weak		__nv_reservedSMEM_offset_0_alias
	.size		__nv_reservedSMEM_offset_0_alias, 0, 64
	.other		__nv_reservedSMEM_offset_0_alias,@"STO_CUDA_RESERVED_SHARED STV_DEFAULT"
__nv_reservedSMEM_offset_0_alias:
	.zero		0
	.zero		64


//--------------------- .nv.shared._Z11nn_diff_addPdS_ii --------------------------
	.section	.nv.shared._Z11nn_diff_addPdS_ii,"aw",@nobits
	.sectionflags	@""
	.align	8
.nv.shared._Z11nn_diff_addPdS_ii:
	.zero		1088


//--------------------- .nv.constant0._Z16nn_weight_updatePdS_dS_ii --------------------------
	.section	.nv.constant0._Z16nn_weight_updatePdS_dS_ii,"a",@progbits
	.sectionflags	@""
	.align	4
.nv.constant0._Z16nn_weight_updatePdS_dS_ii:
	.zero		936


//--------------------- .nv.constant0._Z11nn_diff_addPdS_ii --------------------------
	.section	.nv.constant0._Z11nn_diff_addPdS_ii,"a",@progbits
	.sectionflags	@""
	.align	4
.nv.constant0._Z11nn_diff_addPdS_ii:
	.zero		920


//--------------------- .nv.constant0._Z7nn_diffPdPS_S0_ --------------------------
	.section	.nv.constant0._Z7nn_diffPdPS_S0_,"a",@progbits
	.sectionflags	@""
	.align	4
.nv.constant0._Z7nn_diffPdPS_S0_:
	.zero		920


//--------------------- SYMBOLS --------------------------

	.type		.nv.reservedSmem.offset0,@object
	.size		.nv.reservedSmem.offset0,0x4
	.type		.nv.reservedSmem.cap,@object
	.size		.nv.reservedSmem.cap,0x4
	.type		vprintf,@function
